//
// Generated by NVIDIA NVVM Compiler
//
// Compiler Build ID: CL-36424714
// Cuda compilation tools, release 13.0, V13.0.88
// Based on NVVM 20.0.0
//

.version 9.0
.target sm_100
.address_size 64

	// .globl	_Z18skewedRowTransposePfS_i
// _ZZ18skewedRowTransposePfS_iE4tile has been demoted

.visible .entry _Z18skewedRowTransposePfS_i(
	.param .u64 .ptr .align 1 _Z18skewedRowTransposePfS_i_param_0,
	.param .u64 .ptr .align 1 _Z18skewedRowTransposePfS_i_param_1,
	.param .u32 _Z18skewedRowTransposePfS_i_param_2
)
{
	.reg .pred 	%p<3>;
	.reg .b32 	%r<32>;
	.reg .b32 	%f<3>;
	.reg .b64 	%rd<9>;
	// demoted variable
	.shared .align 4 .b8 _ZZ18skewedRowTransposePfS_iE4tile[1024];
	ld.param.u64 	%rd1, [_Z18skewedRowTransposePfS_i_param_0];
	ld.param.u64 	%rd2, [_Z18skewedRowTransposePfS_i_param_1];
	ld.param.u32 	%r10, [_Z18skewedRowTransposePfS_i_param_2];
	mov.u32 	%r11, %ctaid.x;
	shl.b32 	%r1, %r11, 4;
	mov.u32 	%r2, %tid.x;
	add.s32 	%r3, %r1, %r2;
	mov.u32 	%r12, %ctaid.y;
	shl.b32 	%r4, %r12, 4;
	mov.u32 	%r5, %tid.y;
	add.s32 	%r13, %r4, %r5;
	max.s32 	%r14, %r3, %r13;
	setp.ge.s32 	%p1, %r14, %r10;
	@%p1 bra 	$L__BB0_2;
	cvta.to.global.u64 	%rd3, %rd2;
	mad.lo.s32 	%r15, %r10, %r13, %r3;
	mul.wide.s32 	%rd4, %r15, 4;
	add.s64 	%rd5, %rd3, %rd4;
	ld.global.f32 	%f1, [%rd5];
	shl.b32 	%r16, %r5, 6;
	mov.u32 	%r17, _ZZ18skewedRowTransposePfS_iE4tile;
	add.s32 	%r18, %r17, %r16;
	add.s32 	%r19, %r2, %r5;
	shl.b32 	%r20, %r19, 2;
	and.b32  	%r21, %r20, 60;
	add.s32 	%r22, %r18, %r21;
	st.shared.f32 	[%r22], %f1;
$L__BB0_2:
	bar.sync 	0;
	add.s32 	%r7, %r4, %r2;
	add.s32 	%r8, %r1, %r5;
	max.s32 	%r23, %r7, %r8;
	setp.ge.s32 	%p2, %r23, %r10;
	@%p2 bra 	$L__BB0_4;
	add.s32 	%r24, %r2, %r5;
	shl.b32 	%r25, %r24, 6;
	and.b32  	%r26, %r25, 960;
	mov.u32 	%r27, _ZZ18skewedRowTransposePfS_iE4tile;
	add.s32 	%r28, %r27, %r26;
	shl.b32 	%r29, %r5, 2;
	add.s32 	%r30, %r28, %r29;
	ld.shared.f32 	%f2, [%r30];
	mad.lo.s32 	%r31, %r10, %r8, %r7;
	cvta.to.global.u64 	%rd6, %rd1;
	mul.wide.s32 	%rd7, %r31, 4;
	add.s64 	%rd8, %rd6, %rd7;
	st.global.f32 	[%rd8], %f2;
$L__BB0_4:
	ret;

}


// ===== COMPILED SASS (sm_100) =====

	.target	sm_100

	.elftype	@"ET_EXEC"


//--------------------- .note.nv.tkinfo           --------------------------
	.section	.note.nv.tkinfo,"",@"SHT_NOTE"
	.sectionflags	@"SHF_NOTE_NV_TKINFO"
	.tkinfo
        /*0018*/ 	.word	0x00000002
        /*0030*/ 	.string	""
        /*0030*/ 	.string	"ptxas"
        /*0030*/ 	.string	"Cuda compilation tools, release 13.0, V13.0.88"
        /*0030*/ 	.string	"Build cuda_13.0.r13.0/compiler.36424714_0"
        /*0030*/ 	.string	"-arch sm_100 -m 64 "



//--------------------- .note.nv.cuinfo           --------------------------
	.section	.note.nv.cuinfo,"",@"SHT_NOTE"
	.sectionflags	@"SHF_NOTE_NV_CUINFO"
        /*0018*/ 	.short	0x0002
        /*001a*/ 	.short	0x0064
        /*001c*/ 	.short	0x0082
	.zero		2


//--------------------- .nv.info                  --------------------------
	.section	.nv.info,"",@"SHT_CUDA_INFO"
	.align	4


	//----- nvinfo : EIATTR_REGCOUNT
	.align		4
        /*0000*/ 	.byte	0x04, 0x2f
        /*0002*/ 	.short	(.L_1 - .L_0)
	.align		4
.L_0:
        /*0004*/ 	.word	index@(_Z18skewedRowTransposePfS_i)
        /*0008*/ 	.word	0x0000000e


	//----- nvinfo : EIATTR_FRAME_SIZE
	.align		4
.L_1:
        /*000c*/ 	.byte	0x04, 0x11
        /*000e*/ 	.short	(.L_3 - .L_2)
	.align		4
.L_2:
        /*0010*/ 	.word	index@(_Z18skewedRowTransposePfS_i)
        /*0014*/ 	.word	0x00000000


	//----- nvinfo : EIATTR_MIN_STACK_SIZE
	.align		4
.L_3:
        /*0018*/ 	.byte	0x04, 0x12
        /*001a*/ 	.short	(.L_5 - .L_4)
	.align		4
.L_4:
        /*001c*/ 	.word	index@(_Z18skewedRowTransposePfS_i)
        /*0020*/ 	.word	0x00000000
.L_5:


//--------------------- .nv.compat                --------------------------
	.section	.nv.compat,"",@"SHT_CUDA_COMPAT_INFO"
	.align	4
        /*0000*/ 	.byte	0x02, 0x09, 0x00, 0x00, 0x02, 0x02, 0x01, 0x00, 0x02, 0x05, 0x05, 0x00, 0x03, 0x07, 0x01, 0x01
        /*0010*/ 	.byte	0x02, 0x03, 0x00, 0x00, 0x02, 0x06, 0x01, 0x00, 0x04, 0x0b, 0x08, 0x00, 0x09, 0x00, 0x00, 0x00
        /*0020*/ 	.byte	0x00, 0x00, 0x00, 0x00


//--------------------- .nv.info._Z18skewedRowTransposePfS_i --------------------------
	.section	.nv.info._Z18skewedRowTransposePfS_i,"",@"SHT_CUDA_INFO"
	.sectionflags	@""
	.align	4


	//----- nvinfo : EIATTR_CUDA_API_VERSION
	.align		4
        /*0000*/ 	.byte	0x04, 0x37
        /*0002*/ 	.short	(.L_7 - .L_6)
.L_6:
        /*0004*/ 	.word	0x00000082


	//----- nvinfo : EIATTR_KPARAM_INFO
	.align		4
.L_7:
        /*0008*/ 	.byte	0x04, 0x17
        /*000a*/ 	.short	(.L_9 - .L_8)
.L_8:
        /*000c*/ 	.word	0x00000000
        /*0010*/ 	.short	0x0002
        /*0012*/ 	.short	0x0010
        /*0014*/ 	.byte	0x00, 0xf0, 0x11, 0x00


	//----- nvinfo : EIATTR_KPARAM_INFO
	.align		4
.L_9:
        /*0018*/ 	.byte	0x04, 0x17
        /*001a*/ 	.short	(.L_11 - .L_10)
.L_10:
        /*001c*/ 	.word	0x00000000
        /*0020*/ 	.short	0x0001
        /*0022*/ 	.short	0x0008
        /*0024*/ 	.byte	0x00, 0xf5, 0x21, 0x00


	//----- nvinfo : EIATTR_KPARAM_INFO
	.align		4
.L_11:
        /*0028*/ 	.byte	0x04, 0x17
        /*002a*/ 	.short	(.L_13 - .L_12)
.L_12:
        /*002c*/ 	.word	0x00000000
        /*0030*/ 	.short	0x0000
        /*0032*/ 	.short	0x0000
        /*0034*/ 	.byte	0x00, 0xf5, 0x21, 0x00


	//----- nvinfo : EIATTR_SPARSE_MMA_MASK
	.align		4
.L_13:
        /*0038*/ 	.byte	0x03, 0x50
        /*003a*/ 	.short	0x0000


	//----- nvinfo : EIATTR_MAXREG_COUNT
	.align		4
        /*003c*/ 	.byte	0x03, 0x1b
        /*003e*/ 	.short	0x00ff


	//----- nvinfo : EIATTR_NUM_BARRIERS
	.align		4
        /*0040*/ 	.byte	0x02, 0x4c
        /*0042*/ 	.byte	0x01
	.zero		1


	//----- nvinfo : EIATTR_MERCURY_ISA_VERSION
	.align		4
        /*0044*/ 	.byte	0x03, 0x5f
        /*0046*/ 	.short	0x0101


	//----- nvinfo : EIATTR_VRC_CTA_INIT_COUNT
	.align		4
        /*0048*/ 	.byte	0x02, 0x4a
	.zero		1
	.zero		1


	//----- nvinfo : EIATTR_EXIT_INSTR_OFFSETS
	.align		4
        /*004c*/ 	.byte	0x04, 0x1c
        /*004e*/ 	.short	(.L_15 - .L_14)


	//   ....[0]....
.L_14:
        /*0050*/ 	.word	0x000001d0


	//   ....[1]....
        /*0054*/ 	.word	0x000002b0


	//----- nvinfo : EIATTR_CBANK_PARAM_SIZE
	.align		4
.L_15:
        /*0058*/ 	.byte	0x03, 0x19
        /*005a*/ 	.short	0x0014


	//----- nvinfo : EIATTR_PARAM_CBANK
	.align		4
        /*005c*/ 	.byte	0x04, 0x0a
        /*005e*/ 	.short	(.L_17 - .L_16)
	.align		4
.L_16:
        /*0060*/ 	.word	index@(.nv.constant0._Z18skewedRowTransposePfS_i)
        /*0064*/ 	.short	0x0380
        /*0066*/ 	.short	0x0014


	//----- nvinfo : EIATTR_SW_WAR
	.align		4
.L_17:
        /*0068*/ 	.byte	0x04, 0x36
        /*006a*/ 	.short	(.L_19 - .L_18)
.L_18:
        /*006c*/ 	.word	0x00000008
.L_19:


//--------------------- .nv.callgraph             --------------------------
	.section	.nv.callgraph,"",@"SHT_CUDA_CALLGRAPH"
	.align	4
	.sectionentsize	8
	.align		4
        /*0000*/ 	.word	0x00000000
	.align		4
        /*0004*/ 	.word	0xffffffff
	.align		4
        /*0008*/ 	.word	0x00000000
	.align		4
        /*000c*/ 	.word	0xfffffffe
	.align		4
        /*0010*/ 	.word	0x00000000
	.align		4
        /*0014*/ 	.word	0xfffffffd
	.align		4
        /*0018*/ 	.word	0x00000000
	.align		4
        /*001c*/ 	.word	0xfffffffc


//--------------------- .text._Z18skewedRowTransposePfS_i --------------------------
	.section	.text._Z18skewedRowTransposePfS_i,"ax",@progbits
	.align	128
        .global         _Z18skewedRowTransposePfS_i
        .type           _Z18skewedRowTransposePfS_i,@function
        .size           _Z18skewedRowTransposePfS_i,(.L_x_1 - _Z18skewedRowTransposePfS_i)
        .other          _Z18skewedRowTransposePfS_i,@"STO_CUDA_ENTRY STV_DEFAULT"
_Z18skewedRowTransposePfS_i:
.text._Z18skewedRowTransposePfS_i:
[----:B------:R-:W-:Y:S01]  /*0000*/  LDC R1, c[0x0][0x37c] ;  /* 0x0000df00ff017b82 */ /* 0x000fe20000000800 */
[----:B------:R-:W0:Y:S01]  /*0010*/  S2R R7, SR_CTAID.X ;  /* 0x0000000000077919 */ /* 0x000e220000002500 */
[----:B------:R-:W1:Y:S01]  /*0020*/  LDCU UR8, c[0x0][0x390] ;  /* 0x00007200ff0877ac */ /* 0x000e620008000800 */
[----:B------:R-:W0:Y:S01]  /*0030*/  S2R R10, SR_TID.X ;  /* 0x00000000000a7919 */ /* 0x000e220000002100 */
[----:B------:R-:W2:Y:S01]  /*0040*/  LDCU.64 UR6, c[0x0][0x358] ;  /* 0x00006b00ff0677ac */ /* 0x000ea20008000a00 */
[----:B------:R-:W3:Y:S01]  /*0050*/  S2R R11, SR_TID.Y ;  /* 0x00000000000b7919 */ /* 0x000ee20000002200 */
[----:B------:R-:W3:Y:S01]  /*0060*/  S2R R9, SR_CTAID.Y ;  /* 0x0000000000097919 */ /* 0x000ee20000002600 */
[----:B0-----:R-:W-:Y:S02]  /*0070*/  IMAD R0, R7, 0x10, R10 ;  /* 0x0000001007007824 */ /* 0x001fe400078e020a */
[----:B---3--:R-:W-:-:S05]  /*0080*/  IMAD R5, R9, 0x10, R11 ;  /* 0x0000001009057824 */ /* 0x008fca00078e020b */
[----:B------:R-:W-:-:S04]  /*0090*/  VIMNMX R2, PT, PT, R0, R5, !PT ;  /* 0x0000000500027248 */ /* 0x000fc80007fe0100 */
[----:B-1----:R-:W-:-:S13]  /*00a0*/  ISETP.GE.AND P0, PT, R2, UR8, PT ;  /* 0x0000000802007c0c */ /* 0x002fda000bf06270 */
[----:B------:R-:W0:Y:S01]  /*00b0*/  @!P0 LDC.64 R2, c[0x0][0x388] ;  /* 0x0000e200ff028b82 */ /* 0x000e220000000a00 */
[----:B------:R-:W-:-:S04]  /*00c0*/  @!P0 IMAD R5, R5, UR8, R0 ;  /* 0x0000000805058c24 */ /* 0x000fc8000f8e0200 */
[----:B0-----:R-:W-:-:S06]  /*00d0*/  @!P0 IMAD.WIDE R2, R5, 0x4, R2 ;  /* 0x0000000405028825 */ /* 0x001fcc00078e0202 */
[----:B--2---:R-:W2:Y:S01]  /*00e0*/  @!P0 LDG.E R2, desc[UR6][R2.64] ;  /* 0x0000000602028981 */ /* 0x004ea2000c1e1900 */
[----:B------:R-:W-:Y:S01]  /*00f0*/  @!P0 MOV R0, 0x400 ;  /* 0x0000040000008802 */ /* 0x000fe20000000f00 */
[----:B------:R-:W-:Y:S01]  /*0100*/  IMAD R7, R7, 0x10, R11 ;  /* 0x0000001007077824 */ /* 0x000fe200078e020b */
[----:B------:R-:W-:Y:S01]  /*0110*/  @!P0 IADD3 R4, PT, PT, R10, R11, RZ ;  /* 0x0000000b0a048210 */ /* 0x000fe20007ffe0ff */
[----:B------:R-:W0:Y:S01]  /*0120*/  @!P0 S2R R5, SR_CgaCtaId ;  /* 0x0000000000058919 */ /* 0x000e220000008800 */
[----:B------:R-:W-:Y:S02]  /*0130*/  IMAD R6, R9, 0x10, R10 ;  /* 0x0000001009067824 */ /* 0x000fe400078e020a */
[----:B------:R-:W-:-:S03]  /*0140*/  @!P0 SHF.L.U32 R4, R4, 0x2, RZ ;  /* 0x0000000204048819 */ /* 0x000fc600000006ff */
[----:B------:R-:W-:-:S04]  /*0150*/  VIMNMX R8, PT, PT, R6, R7, !PT ;  /* 0x0000000706087248 */ /* 0x000fc80007fe0100 */
[----:B------:R-:W-:Y:S02]  /*0160*/  ISETP.GE.AND P1, PT, R8, UR8, PT ;  /* 0x0000000808007c0c */ /* 0x000fe4000bf26270 */
[----:B0-----:R-:W-:Y:S02]  /*0170*/  @!P0 LEA R0, R5, R0, 0x18 ;  /* 0x0000000005008211 */ /* 0x001fe400078ec0ff */
[----:B------:R-:W-:-:S03]  /*0180*/  @!P0 LOP3.LUT R5, R4, 0x3c, RZ, 0xc0, !PT ;  /* 0x0000003c04058812 */ /* 0x000fc600078ec0ff */
[----:B------:R-:W-:-:S05]  /*0190*/  @!P0 IMAD R0, R11, 0x40, R0 ;  /* 0x000000400b008824 */ /* 0x000fca00078e0200 */
[----:B------:R-:W-:-:S05]  /*01a0*/  @!P0 IADD3 R5, PT, PT, R0, R5, RZ ;  /* 0x0000000500058210 */ /* 0x000fca0007ffe0ff */
[----:B--2---:R0:W-:Y:S01]  /*01b0*/  @!P0 STS [R5], R2 ;  /* 0x0000000205008388 */ /* 0x0041e20000000800 */
[----:B------:R-:W-:Y:S06]  /*01c0*/  BAR.SYNC.DEFER_BLOCKING 0x0 ;  /* 0x0000000000007b1d */ /* 0x000fec0000010000 */
[----:B------:R-:W-:Y:S05]  /*01d0*/  @P1 EXIT ;  /* 0x000000000000194d */ /* 0x000fea0003800000 */
[----:B------:R-:W1:Y:S01]  /*01e0*/  S2UR UR5, SR_CgaCtaId ;  /* 0x00000000000579c3 */ /* 0x000e620000008800 */
[----:B------:R-:W-:Y:S01]  /*01f0*/  IMAD.IADD R0, R10, 0x1, R11 ;  /* 0x000000010a007824 */ /* 0x000fe200078e020b */
[----:B------:R-:W-:Y:S01]  /*0200*/  UMOV UR4, 0x400 ;  /* 0x0000040000047882 */ /* 0x000fe20000000000 */
[----:B------:R-:W-:-:S03]  /*0210*/  IMAD R7, R7, UR8, R6 ;  /* 0x0000000807077c24 */ /* 0x000fc6000f8e0206 */
[----:B------:R-:W-:Y:S02]  /*0220*/  SHF.L.U32 R0, R0, 0x6, RZ ;  /* 0x0000000600007819 */ /* 0x000fe400000006ff */
[----:B0-----:R-:W0:Y:S02]  /*0230*/  LDC.64 R2, c[0x0][0x380] ;  /* 0x0000e000ff027b82 */ /* 0x001e240000000a00 */
[----:B------:R-:W-:Y:S01]  /*0240*/  LOP3.LUT R0, R0, 0x3c0, RZ, 0xc0, !PT ;  /* 0x000003c000007812 */ /* 0x000fe200078ec0ff */
[----:B-1----:R-:W-:-:S06]  /*0250*/  ULEA UR4, UR5, UR4, 0x18 ;  /* 0x0000000405047291 */ /* 0x002fcc000f8ec0ff */
[----:B------:R-:W-:Y:S02]  /*0260*/  VIADD R0, R0, UR4 ;  /* 0x0000000400007c36 */ /* 0x000fe40008000000 */
[----:B0-----:R-:W-:-:S03]  /*0270*/  IMAD.WIDE R2, R7, 0x4, R2 ;  /* 0x0000000407027825 */ /* 0x001fc600078e0202 */
[----:B------:R-:W-:-:S05]  /*0280*/  LEA R0, R11, R0, 0x2 ;  /* 0x000000000b007211 */ /* 0x000fca00078e10ff */
[----:B------:R-:W0:Y:S04]  /*0290*/  LDS R5, [R0] ;  /* 0x0000000000057984 */ /* 0x000e280000000800 */
[----:B0-----:R-:W-:Y:S01]  /*02a0*/  STG.E desc[UR6][R2.64], R5 ;  /* 0x0000000502007986 */ /* 0x001fe2000c101906 */
[----:B------:R-:W-:Y:S05]  /*02b0*/  EXIT ;  /* 0x000000000000794d */ /* 0x000fea0003800000 */
.L_x_0:
[----:B------:R-:W-:-:S00]  /*02c0*/  BRA `(.L_x_0) ;  /* 0xfffffffc00fc7947 */ /* 0x000fc0000383ffff */
[----:B------:R-:W-:-:S00]  /*02d0*/  NOP ;  /* 0x0000000000007918 */ /* 0x000fc00000000000 */
        /* <DEDUP_REMOVED lines=10> */
.L_x_1:


//--------------------- .nv.shared._Z18skewedRowTransposePfS_i --------------------------
	.section	.nv.shared._Z18skewedRowTransposePfS_i,"aw",@nobits
	.sectionflags	@""
	.align	4
.nv.shared._Z18skewedRowTransposePfS_i:
	.zero		2048


//--------------------- .nv.shared.reserved.0     --------------------------
	.section	.nv.shared.reserved.0,"aw",@nobits
	.weak		__nv_reservedSMEM_offset_0_alias
	.size		__nv_reservedSMEM_offset_0_alias, 0, 64
	.other		__nv_reservedSMEM_offset_0_alias,@"STO_CUDA_RESERVED_SHARED STV_DEFAULT"
__nv_reservedSMEM_offset_0_alias:
	.zero		0
	.zero		64


//--------------------- .nv.constant0._Z18skewedRowTransposePfS_i --------------------------
	.section	.nv.constant0._Z18skewedRowTransposePfS_i,"a",@progbits
	.sectionflags	@""
	.align	4
.nv.constant0._Z18skewedRowTransposePfS_i:
	.zero		916


//--------------------- SYMBOLS --------------------------

	.type		.nv.reservedSmem.offset0,@object
	.size		.nv.reservedSmem.offset0,0x4
	.type		.nv.reservedSmem.cap,@object
	.size		.nv.reservedSmem.cap,0x4
